//
// Generated by NVIDIA NVVM Compiler
//
// Compiler Build ID: CL-36424714
// Cuda compilation tools, release 13.0, V13.0.88
// Based on NVVM 20.0.0
//

.version 9.0
.target sm_100
.address_size 64

	// .globl	_Z27matrix_multiplication_gpu_1PfS_S_iii

.visible .entry _Z27matrix_multiplication_gpu_1PfS_S_iii(
	.param .u64 .ptr .align 1 _Z27matrix_multiplication_gpu_1PfS_S_iii_param_0,
	.param .u64 .ptr .align 1 _Z27matrix_multiplication_gpu_1PfS_S_iii_param_1,
	.param .u64 .ptr .align 1 _Z27matrix_multiplication_gpu_1PfS_S_iii_param_2,
	.param .u32 _Z27matrix_multiplication_gpu_1PfS_S_iii_param_3,
	.param .u32 _Z27matrix_multiplication_gpu_1PfS_S_iii_param_4,
	.param .u32 _Z27matrix_multiplication_gpu_1PfS_S_iii_param_5
)
{
	.reg .pred 	%p<13>;
	.reg .b32 	%r<44>;
	.reg .b32 	%f<50>;
	.reg .b64 	%rd<52>;
	.reg .b64 	%fd<52>;

	ld.param.u64 	%rd10, [_Z27matrix_multiplication_gpu_1PfS_S_iii_param_0];
	ld.param.u64 	%rd11, [_Z27matrix_multiplication_gpu_1PfS_S_iii_param_1];
	ld.param.u32 	%r21, [_Z27matrix_multiplication_gpu_1PfS_S_iii_param_3];
	ld.param.u32 	%r19, [_Z27matrix_multiplication_gpu_1PfS_S_iii_param_4];
	ld.param.u32 	%r20, [_Z27matrix_multiplication_gpu_1PfS_S_iii_param_5];
	cvta.to.global.u64 	%rd1, %rd11;
	cvta.to.global.u64 	%rd2, %rd10;
	mov.u32 	%r22, %tid.x;
	mov.u32 	%r23, %ctaid.x;
	mov.u32 	%r24, %ntid.x;
	mad.lo.s32 	%r25, %r23, %r24, %r22;
	div.s32 	%r1, %r25, %r19;
	mul.lo.s32 	%r26, %r1, %r19;
	sub.s32 	%r2, %r25, %r26;
	setp.ge.s32 	%p1, %r1, %r21;
	setp.lt.s32 	%p2, %r19, 0;
	or.pred  	%p3, %p2, %p1;
	@%p3 bra 	$L__BB0_15;
	setp.lt.s32 	%p4, %r20, 1;
	mov.f32 	%f49, 0f00000000;
	@%p4 bra 	$L__BB0_14;
	mul.lo.s32 	%r3, %r1, %r20;
	and.b32  	%r4, %r20, 7;
	setp.lt.u32 	%p5, %r20, 8;
	mov.f64 	%fd51, 0d0000000000000000;
	mov.b32 	%r42, 0;
	@%p5 bra 	$L__BB0_5;
	and.b32  	%r28, %r20, 2147483640;
	neg.s32 	%r40, %r28;
	mul.wide.u32 	%rd12, %r19, 8;
	add.s64 	%rd3, %rd1, %rd12;
	mul.wide.u32 	%rd13, %r19, 12;
	add.s64 	%rd4, %rd1, %rd13;
	mul.wide.u32 	%rd14, %r19, 16;
	add.s64 	%rd5, %rd1, %rd14;
	mul.wide.u32 	%rd15, %r19, 20;
	add.s64 	%rd6, %rd1, %rd15;
	mul.wide.u32 	%rd16, %r19, 24;
	add.s64 	%rd7, %rd1, %rd16;
	mul.wide.u32 	%rd17, %r19, 28;
	add.s64 	%rd8, %rd1, %rd17;
	mov.f64 	%fd51, 0d0000000000000000;
	mov.u32 	%r38, %r3;
	mov.u32 	%r39, %r2;
$L__BB0_4:
	.pragma "nounroll";
	and.b32  	%r42, %r20, 2147483640;
	mul.wide.s32 	%rd18, %r39, 4;
	mul.wide.u32 	%rd19, %r19, 4;
	add.s64 	%rd20, %rd1, %rd18;
	add.s64 	%rd21, %rd20, %rd19;
	add.s64 	%rd22, %rd3, %rd18;
	add.s64 	%rd23, %rd4, %rd18;
	add.s64 	%rd24, %rd5, %rd18;
	add.s64 	%rd25, %rd6, %rd18;
	add.s64 	%rd26, %rd7, %rd18;
	add.s64 	%rd27, %rd8, %rd18;
	mul.wide.s32 	%rd28, %r38, 4;
	add.s64 	%rd29, %rd2, %rd28;
	ld.global.f32 	%f4, [%rd29];
	ld.global.f32 	%f5, [%rd20];
	mul.f32 	%f6, %f4, %f5;
	cvt.f64.f32 	%fd16, %f6;
	add.f64 	%fd17, %fd51, %fd16;
	ld.global.f32 	%f7, [%rd29+4];
	ld.global.f32 	%f8, [%rd21];
	mul.f32 	%f9, %f7, %f8;
	cvt.f64.f32 	%fd18, %f9;
	add.f64 	%fd19, %fd17, %fd18;
	ld.global.f32 	%f10, [%rd29+8];
	ld.global.f32 	%f11, [%rd22];
	mul.f32 	%f12, %f10, %f11;
	cvt.f64.f32 	%fd20, %f12;
	add.f64 	%fd21, %fd19, %fd20;
	ld.global.f32 	%f13, [%rd29+12];
	ld.global.f32 	%f14, [%rd23];
	mul.f32 	%f15, %f13, %f14;
	cvt.f64.f32 	%fd22, %f15;
	add.f64 	%fd23, %fd21, %fd22;
	ld.global.f32 	%f16, [%rd29+16];
	ld.global.f32 	%f17, [%rd24];
	mul.f32 	%f18, %f16, %f17;
	cvt.f64.f32 	%fd24, %f18;
	add.f64 	%fd25, %fd23, %fd24;
	ld.global.f32 	%f19, [%rd29+20];
	ld.global.f32 	%f20, [%rd25];
	mul.f32 	%f21, %f19, %f20;
	cvt.f64.f32 	%fd26, %f21;
	add.f64 	%fd27, %fd25, %fd26;
	ld.global.f32 	%f22, [%rd29+24];
	ld.global.f32 	%f23, [%rd26];
	mul.f32 	%f24, %f22, %f23;
	cvt.f64.f32 	%fd28, %f24;
	add.f64 	%fd29, %fd27, %fd28;
	ld.global.f32 	%f25, [%rd29+28];
	ld.global.f32 	%f26, [%rd27];
	mul.f32 	%f27, %f25, %f26;
	cvt.f64.f32 	%fd30, %f27;
	add.f64 	%fd51, %fd29, %fd30;
	add.s32 	%r40, %r40, 8;
	shl.b32 	%r29, %r19, 3;
	add.s32 	%r39, %r39, %r29;
	add.s32 	%r38, %r38, 8;
	setp.ne.s32 	%p6, %r40, 0;
	@%p6 bra 	$L__BB0_4;
$L__BB0_5:
	setp.eq.s32 	%p7, %r4, 0;
	@%p7 bra 	$L__BB0_13;
	and.b32  	%r14, %r20, 3;
	setp.lt.u32 	%p8, %r4, 4;
	@%p8 bra 	$L__BB0_8;
	add.s32 	%r30, %r42, %r3;
	mul.wide.s32 	%rd30, %r30, 4;
	add.s64 	%rd31, %rd2, %rd30;
	ld.global.f32 	%f28, [%rd31];
	mad.lo.s32 	%r31, %r42, %r19, %r2;
	mul.wide.s32 	%rd32, %r31, 4;
	add.s64 	%rd33, %rd1, %rd32;
	ld.global.f32 	%f29, [%rd33];
	mul.f32 	%f30, %f28, %f29;
	cvt.f64.f32 	%fd32, %f30;
	add.f64 	%fd33, %fd51, %fd32;
	ld.global.f32 	%f31, [%rd31+4];
	mul.wide.u32 	%rd34, %r19, 4;
	add.s64 	%rd35, %rd33, %rd34;
	ld.global.f32 	%f32, [%rd35];
	mul.f32 	%f33, %f31, %f32;
	cvt.f64.f32 	%fd34, %f33;
	add.f64 	%fd35, %fd33, %fd34;
	ld.global.f32 	%f34, [%rd31+8];
	add.s64 	%rd36, %rd35, %rd34;
	ld.global.f32 	%f35, [%rd36];
	mul.f32 	%f36, %f34, %f35;
	cvt.f64.f32 	%fd36, %f36;
	add.f64 	%fd37, %fd35, %fd36;
	ld.global.f32 	%f37, [%rd31+12];
	add.s64 	%rd37, %rd36, %rd34;
	ld.global.f32 	%f38, [%rd37];
	mul.f32 	%f39, %f37, %f38;
	cvt.f64.f32 	%fd38, %f39;
	add.f64 	%fd51, %fd37, %fd38;
	add.s32 	%r42, %r42, 4;
$L__BB0_8:
	setp.eq.s32 	%p9, %r14, 0;
	@%p9 bra 	$L__BB0_13;
	setp.eq.s32 	%p10, %r14, 1;
	@%p10 bra 	$L__BB0_11;
	add.s32 	%r32, %r42, %r3;
	mul.wide.s32 	%rd38, %r32, 4;
	add.s64 	%rd39, %rd2, %rd38;
	ld.global.f32 	%f40, [%rd39];
	mad.lo.s32 	%r33, %r42, %r19, %r2;
	mul.wide.s32 	%rd40, %r33, 4;
	add.s64 	%rd41, %rd1, %rd40;
	ld.global.f32 	%f41, [%rd41];
	mul.f32 	%f42, %f40, %f41;
	cvt.f64.f32 	%fd40, %f42;
	add.f64 	%fd41, %fd51, %fd40;
	ld.global.f32 	%f43, [%rd39+4];
	mul.wide.u32 	%rd42, %r19, 4;
	add.s64 	%rd43, %rd41, %rd42;
	ld.global.f32 	%f44, [%rd43];
	mul.f32 	%f45, %f43, %f44;
	cvt.f64.f32 	%fd42, %f45;
	add.f64 	%fd51, %fd41, %fd42;
	add.s32 	%r42, %r42, 2;
$L__BB0_11:
	and.b32  	%r34, %r20, 1;
	setp.eq.b32 	%p11, %r34, 1;
	not.pred 	%p12, %p11;
	@%p12 bra 	$L__BB0_13;
	add.s32 	%r35, %r42, %r3;
	mul.wide.s32 	%rd44, %r35, 4;
	add.s64 	%rd45, %rd2, %rd44;
	ld.global.f32 	%f46, [%rd45];
	mad.lo.s32 	%r36, %r42, %r19, %r2;
	mul.wide.s32 	%rd46, %r36, 4;
	add.s64 	%rd47, %rd1, %rd46;
	ld.global.f32 	%f47, [%rd47];
	mul.f32 	%f48, %f46, %f47;
	cvt.f64.f32 	%fd43, %f48;
	add.f64 	%fd51, %fd51, %fd43;
$L__BB0_13:
	cvt.rn.f32.f64 	%f49, %fd51;
$L__BB0_14:
	ld.param.u64 	%rd51, [_Z27matrix_multiplication_gpu_1PfS_S_iii_param_2];
	mad.lo.s32 	%r37, %r1, %r19, %r2;
	cvta.to.global.u64 	%rd48, %rd51;
	mul.wide.s32 	%rd49, %r37, 4;
	add.s64 	%rd50, %rd48, %rd49;
	st.global.f32 	[%rd50], %f49;
$L__BB0_15:
	ret;

}


// ===== COMPILED SASS (sm_100) =====

	.target	sm_100

	.elftype	@"ET_EXEC"


//--------------------- .note.nv.tkinfo           --------------------------
	.section	.note.nv.tkinfo,"",@"SHT_NOTE"
	.sectionflags	@"SHF_NOTE_NV_TKINFO"
	.tkinfo
        /*0018*/ 	.word	0x00000002
        /*0030*/ 	.string	""
        /*0030*/ 	.string	"ptxas"
        /*0030*/ 	.string	"Cuda compilation tools, release 13.0, V13.0.88"
        /*0030*/ 	.string	"Build cuda_13.0.r13.0/compiler.36424714_0"
        /*0030*/ 	.string	"-arch sm_100 -m 64 "



//--------------------- .note.nv.cuinfo           --------------------------
	.section	.note.nv.cuinfo,"",@"SHT_NOTE"
	.sectionflags	@"SHF_NOTE_NV_CUINFO"
        /*0018*/ 	.short	0x0002
        /*001a*/ 	.short	0x0064
        /*001c*/ 	.short	0x0082
	.zero		2


//--------------------- .nv.info                  --------------------------
	.section	.nv.info,"",@"SHT_CUDA_INFO"
	.align	4


	//----- nvinfo : EIATTR_REGCOUNT
	.align		4
        /*0000*/ 	.byte	0x04, 0x2f
        /*0002*/ 	.short	(.L_1 - .L_0)
	.align		4
.L_0:
        /*0004*/ 	.word	index@(_Z27matrix_multiplication_gpu_1PfS_S_iii)
        /*0008*/ 	.word	0x00000020


	//----- nvinfo : EIATTR_FRAME_SIZE
	.align		4
.L_1:
        /*000c*/ 	.byte	0x04, 0x11
        /*000e*/ 	.short	(.L_3 - .L_2)
	.align		4
.L_2:
        /*0010*/ 	.word	index@(_Z27matrix_multiplication_gpu_1PfS_S_iii)
        /*0014*/ 	.word	0x00000000


	//----- nvinfo : EIATTR_MIN_STACK_SIZE
	.align		4
.L_3:
        /*0018*/ 	.byte	0x04, 0x12
        /*001a*/ 	.short	(.L_5 - .L_4)
	.align		4
.L_4:
        /*001c*/ 	.word	index@(_Z27matrix_multiplication_gpu_1PfS_S_iii)
        /*0020*/ 	.word	0x00000000
.L_5:


//--------------------- .nv.compat                --------------------------
	.section	.nv.compat,"",@"SHT_CUDA_COMPAT_INFO"
	.align	4
        /*0000*/ 	.byte	0x02, 0x09, 0x00, 0x00, 0x02, 0x02, 0x01, 0x00, 0x02, 0x05, 0x05, 0x00, 0x03, 0x07, 0x01, 0x01
        /*0010*/ 	.byte	0x02, 0x03, 0x00, 0x00, 0x02, 0x06, 0x01, 0x00, 0x04, 0x0b, 0x08, 0x00, 0x01, 0x00, 0x00, 0x00
        /*0020*/ 	.byte	0x00, 0x00, 0x00, 0x00


//--------------------- .nv.info._Z27matrix_multiplication_gpu_1PfS_S_iii --------------------------
	.section	.nv.info._Z27matrix_multiplication_gpu_1PfS_S_iii,"",@"SHT_CUDA_INFO"
	.sectionflags	@""
	.align	4


	//----- nvinfo : EIATTR_CUDA_API_VERSION
	.align		4
        /*0000*/ 	.byte	0x04, 0x37
        /*0002*/ 	.short	(.L_7 - .L_6)
.L_6:
        /*0004*/ 	.word	0x00000082


	//----- nvinfo : EIATTR_KPARAM_INFO
	.align		4
.L_7:
        /*0008*/ 	.byte	0x04, 0x17
        /*000a*/ 	.short	(.L_9 - .L_8)
.L_8:
        /*000c*/ 	.word	0x00000000
        /*0010*/ 	.short	0x0005
        /*0012*/ 	.short	0x0020
        /*0014*/ 	.byte	0x00, 0xf0, 0x11, 0x00


	//----- nvinfo : EIATTR_KPARAM_INFO
	.align		4
.L_9:
        /*0018*/ 	.byte	0x04, 0x17
        /*001a*/ 	.short	(.L_11 - .L_10)
.L_10:
        /*001c*/ 	.word	0x00000000
        /*0020*/ 	.short	0x0004
        /*0022*/ 	.short	0x001c
        /*0024*/ 	.byte	0x00, 0xf0, 0x11, 0x00


	//----- nvinfo : EIATTR_KPARAM_INFO
	.align		4
.L_11:
        /*0028*/ 	.byte	0x04, 0x17
        /*002a*/ 	.short	(.L_13 - .L_12)
.L_12:
        /*002c*/ 	.word	0x00000000
        /*0030*/ 	.short	0x0003
        /*0032*/ 	.short	0x0018
        /*0034*/ 	.byte	0x00, 0xf0, 0x11, 0x00


	//----- nvinfo : EIATTR_KPARAM_INFO
	.align		4
.L_13:
        /*0038*/ 	.byte	0x04, 0x17
        /*003a*/ 	.short	(.L_15 - .L_14)
.L_14:
        /*003c*/ 	.word	0x00000000
        /*0040*/ 	.short	0x0002
        /*0042*/ 	.short	0x0010
        /*0044*/ 	.byte	0x00, 0xf5, 0x21, 0x00


	//----- nvinfo : EIATTR_KPARAM_INFO
	.align		4
.L_15:
        /*0048*/ 	.byte	0x04, 0x17
        /*004a*/ 	.short	(.L_17 - .L_16)
.L_16:
        /*004c*/ 	.word	0x00000000
        /*0050*/ 	.short	0x0001
        /*0052*/ 	.short	0x0008
        /*0054*/ 	.byte	0x00, 0xf5, 0x21, 0x00


	//----- nvinfo : EIATTR_KPARAM_INFO
	.align		4
.L_17:
        /*0058*/ 	.byte	0x04, 0x17
        /*005a*/ 	.short	(.L_19 - .L_18)
.L_18:
        /*005c*/ 	.word	0x00000000
        /*0060*/ 	.short	0x0000
        /*0062*/ 	.short	0x0000
        /*0064*/ 	.byte	0x00, 0xf5, 0x21, 0x00


	//----- nvinfo : EIATTR_SPARSE_MMA_MASK
	.align		4
.L_19:
        /*0068*/ 	.byte	0x03, 0x50
        /*006a*/ 	.short	0x0000


	//----- nvinfo : EIATTR_MAXREG_COUNT
	.align		4
        /*006c*/ 	.byte	0x03, 0x1b
        /*006e*/ 	.short	0x00ff


	//----- nvinfo : EIATTR_MERCURY_ISA_VERSION
	.align		4
        /*0070*/ 	.byte	0x03, 0x5f
        /*0072*/ 	.short	0x0101


	//----- nvinfo : EIATTR_VRC_CTA_INIT_COUNT
	.align		4
        /*0074*/ 	.byte	0x02, 0x4a
	.zero		1
	.zero		1


	//----- nvinfo : EIATTR_EXIT_INSTR_OFFSETS
	.align		4
        /*0078*/ 	.byte	0x04, 0x1c
        /*007a*/ 	.short	(.L_21 - .L_20)


	//   ....[0]....
.L_20:
        /*007c*/ 	.word	0x00000220


	//   ....[1]....
        /*0080*/ 	.word	0x00000c90


	//----- nvinfo : EIATTR_CBANK_PARAM_SIZE
	.align		4
.L_21:
        /*0084*/ 	.byte	0x03, 0x19
        /*0086*/ 	.short	0x0024


	//----- nvinfo : EIATTR_PARAM_CBANK
	.align		4
        /*0088*/ 	.byte	0x04, 0x0a
        /*008a*/ 	.short	(.L_23 - .L_22)
	.align		4
.L_22:
        /*008c*/ 	.word	index@(.nv.constant0._Z27matrix_multiplication_gpu_1PfS_S_iii)
        /*0090*/ 	.short	0x0380
        /*0092*/ 	.short	0x0024


	//----- nvinfo : EIATTR_SW_WAR
	.align		4
.L_23:
        /*0094*/ 	.byte	0x04, 0x36
        /*0096*/ 	.short	(.L_25 - .L_24)
.L_24:
        /*0098*/ 	.word	0x00000008
.L_25:


//--------------------- .nv.callgraph             --------------------------
	.section	.nv.callgraph,"",@"SHT_CUDA_CALLGRAPH"
	.align	4
	.sectionentsize	8
	.align		4
        /*0000*/ 	.word	0x00000000
	.align		4
        /*0004*/ 	.word	0xffffffff
	.align		4
        /*0008*/ 	.word	0x00000000
	.align		4
        /*000c*/ 	.word	0xfffffffe
	.align		4
        /*0010*/ 	.word	0x00000000
	.align		4
        /*0014*/ 	.word	0xfffffffd
	.align		4
        /*0018*/ 	.word	0x00000000
	.align		4
        /*001c*/ 	.word	0xfffffffc


//--------------------- .text._Z27matrix_multiplication_gpu_1PfS_S_iii --------------------------
	.section	.text._Z27matrix_multiplication_gpu_1PfS_S_iii,"ax",@progbits
	.align	128
        .global         _Z27matrix_multiplication_gpu_1PfS_S_iii
        .type           _Z27matrix_multiplication_gpu_1PfS_S_iii,@function
        .size           _Z27matrix_multiplication_gpu_1PfS_S_iii,(.L_x_6 - _Z27matrix_multiplication_gpu_1PfS_S_iii)
        .other          _Z27matrix_multiplication_gpu_1PfS_S_iii,@"STO_CUDA_ENTRY STV_DEFAULT"
_Z27matrix_multiplication_gpu_1PfS_S_iii:
.text._Z27matrix_multiplication_gpu_1PfS_S_iii:
[----:B------:R-:W-:Y:S01]  /*0000*/  LDC R1, c[0x0][0x37c] ;  /* 0x0000df00ff017b82 */ /* 0x000fe20000000800 */
[----:B------:R-:W0:Y:S01]  /*0010*/  LDCU UR14, c[0x0][0x39c] ;  /* 0x00007380ff0e77ac */ /* 0x000e220008000800 */
[----:B------:R-:W1:Y:S06]  /*0020*/  S2R R4, SR_TID.X ;  /* 0x0000000000047919 */ /* 0x000e6c0000002100 */
[----:B------:R-:W1:Y:S08]  /*0030*/  S2UR UR4, SR_CTAID.X ;  /* 0x00000000000479c3 */ /* 0x000e700000002500 */
[----:B------:R-:W1:Y:S01]  /*0040*/  LDC R5, c[0x0][0x360] ;  /* 0x0000d800ff057b82 */ /* 0x000e620000000800 */
[----:B0-----:R-:W-:-:S04]  /*0050*/  IABS R7, UR14 ;  /* 0x0000000e00077c13 */ /* 0x001fc80008000000 */
[----:B------:R-:W0:Y:S01]  /*0060*/  I2F.RP R0, R7 ;  /* 0x0000000700007306 */ /* 0x000e220000209400 */
[----:B-1----:R-:W-:Y:S01]  /*0070*/  IMAD R4, R5, UR4, R4 ;  /* 0x0000000405047c24 */ /* 0x002fe2000f8e0204 */
[----:B------:R-:W1:Y:S06]  /*0080*/  LDCU UR4, c[0x0][0x398] ;  /* 0x00007300ff0477ac */ /* 0x000e6c0008000800 */
[----:B0-----:R-:W0:Y:S02]  /*0090*/  MUFU.RCP R0, R0 ;  /* 0x0000000000007308 */ /* 0x001e240000001000 */
[----:B0-----:R-:W-:-:S06]  /*00a0*/  IADD3 R2, PT, PT, R0, 0xffffffe, RZ ;  /* 0x0ffffffe00027810 */ /* 0x001fcc0007ffe0ff */
[----:B------:R0:W2:Y:S02]  /*00b0*/  F2I.FTZ.U32.TRUNC.NTZ R3, R2 ;  /* 0x0000000200037305 */ /* 0x0000a4000021f000 */
[----:B0-----:R-:W-:Y:S01]  /*00c0*/  HFMA2 R2, -RZ, RZ, 0, 0 ;  /* 0x00000000ff027431 */ /* 0x001fe200000001ff */
[----:B--2---:R-:W-:-:S05]  /*00d0*/  IADD3 R6, PT, PT, RZ, -R3, RZ ;  /* 0x80000003ff067210 */ /* 0x004fca0007ffe0ff */
[----:B------:R-:W-:Y:S01]  /*00e0*/  IMAD R5, R6, R7, RZ ;  /* 0x0000000706057224 */ /* 0x000fe200078e02ff */
[----:B------:R-:W-:-:S03]  /*00f0*/  IABS R6, R4 ;  /* 0x0000000400067213 */ /* 0x000fc60000000000 */
[----:B------:R-:W-:-:S06]  /*0100*/  IMAD.HI.U32 R3, R3, R5, R2 ;  /* 0x0000000503037227 */ /* 0x000fcc00078e0002 */
[----:B------:R-:W-:-:S05]  /*0110*/  IMAD.HI.U32 R0, R3, R6, RZ ;  /* 0x0000000603007227 */ /* 0x000fca00078e00ff */
[----:B------:R-:W-:-:S05]  /*0120*/  IADD3 R3, PT, PT, -R0, RZ, RZ ;  /* 0x000000ff00037210 */ /* 0x000fca0007ffe1ff */
[----:B------:R-:W-:-:S05]  /*0130*/  IMAD R2, R7, R3, R6 ;  /* 0x0000000307027224 */ /* 0x000fca00078e0206 */
[----:B------:R-:W-:-:S13]  /*0140*/  ISETP.GT.U32.AND P2, PT, R7, R2, PT ;  /* 0x000000020700720c */ /* 0x000fda0003f44070 */
[----:B------:R-:W-:Y:S01]  /*0150*/  @!P2 IMAD.IADD R2, R2, 0x1, -R7 ;  /* 0x000000010202a824 */ /* 0x000fe200078e0a07 */
[----:B------:R-:W-:Y:S02]  /*0160*/  @!P2 IADD3 R0, PT, PT, R0, 0x1, RZ ;  /* 0x000000010000a810 */ /* 0x000fe40007ffe0ff */
[----:B------:R-:W-:Y:S02]  /*0170*/  ISETP.NE.AND P2, PT, RZ, UR14, PT ;  /* 0x0000000eff007c0c */ /* 0x000fe4000bf45270 */
[----:B------:R-:W-:Y:S02]  /*0180*/  ISETP.GE.U32.AND P0, PT, R2, R7, PT ;  /* 0x000000070200720c */ /* 0x000fe40003f06070 */
[----:B------:R-:W-:-:S04]  /*0190*/  LOP3.LUT R2, R4, UR14, RZ, 0x3c, !PT ;  /* 0x0000000e04027c12 */ /* 0x000fc8000f8e3cff */
[----:B------:R-:W-:-:S07]  /*01a0*/  ISETP.GE.AND P1, PT, R2, RZ, PT ;  /* 0x000000ff0200720c */ /* 0x000fce0003f26270 */
[----:B------:R-:W-:-:S06]  /*01b0*/  @P0 IADD3 R0, PT, PT, R0, 0x1, RZ ;  /* 0x0000000100000810 */ /* 0x000fcc0007ffe0ff */
[----:B------:R-:W-:Y:S02]  /*01c0*/  @!P1 IADD3 R0, PT, PT, -R0, RZ, RZ ;  /* 0x000000ff00009210 */ /* 0x000fe40007ffe1ff */
[----:B------:R-:W-:-:S04]  /*01d0*/  @!P2 LOP3.LUT R0, RZ, UR14, RZ, 0x33, !PT ;  /* 0x0000000eff00ac12 */ /* 0x000fc8000f8e33ff */
[----:B-1----:R-:W-:Y:S01]  /*01e0*/  ISETP.GE.AND P0, PT, R0, UR4, PT ;  /* 0x0000000400007c0c */ /* 0x002fe2000bf06270 */
[----:B------:R-:W-:-:S03]  /*01f0*/  IMAD.MOV R3, RZ, RZ, -R0 ;  /* 0x000000ffff037224 */ /* 0x000fc600078e0a00 */
[----:B------:R-:W-:Y:S01]  /*0200*/  ISETP.GT.OR P0, PT, RZ, UR14, P0 ;  /* 0x0000000eff007c0c */ /* 0x000fe20008704670 */
[----:B------:R-:W-:-:S12]  /*0210*/  IMAD R3, R3, UR14, R4 ;  /* 0x0000000e03037c24 */ /* 0x000fd8000f8e0204 */
[----:B------:R-:W-:Y:S05]  /*0220*/  @P0 EXIT ;  /* 0x000000000000094d */ /* 0x000fea0003800000 */
[----:B------:R-:W0:Y:S01]  /*0230*/  LDC R5, c[0x0][0x3a0] ;  /* 0x0000e800ff057b82 */ /* 0x000e220000000800 */
[----:B------:R-:W1:Y:S01]  /*0240*/  LDCU.64 UR12, c[0x0][0x358] ;  /* 0x00006b00ff0c77ac */ /* 0x000e620008000a00 */
[----:B------:R-:W-:Y:S02]  /*0250*/  MOV R15, RZ ;  /* 0x000000ff000f7202 */ /* 0x000fe40000000f00 */
[----:B0-----:R-:W-:-:S13]  /*0260*/  ISETP.GE.AND P0, PT, R5, 0x1, PT ;  /* 0x000000010500780c */ /* 0x001fda0003f06270 */
[----:B-1----:R-:W-:Y:S05]  /*0270*/  @!P0 BRA `(.L_x_0) ;  /* 0x0000000800748947 */ /* 0x002fea0003800000 */
[----:B------:R-:W-:Y:S01]  /*0280*/  ISETP.GE.U32.AND P0, PT, R5, 0x8, PT ;  /* 0x000000080500780c */ /* 0x000fe20003f06070 */
[----:B------:R-:W-:Y:S01]  /*0290*/  IMAD R2, R0, R5, RZ ;  /* 0x0000000500027224 */ /* 0x000fe200078e02ff */
[----:B------:R-:W-:Y:S02]  /*02a0*/  MOV R4, RZ ;  /* 0x000000ff00047202 */ /* 0x000fe40000000f00 */
[----:B------:R-:W-:-:S09]  /*02b0*/  CS2R R14, SRZ ;  /* 0x00000000000e7805 */ /* 0x000fd2000001ff00 */
[----:B------:R-:W-:Y:S05]  /*02c0*/  @!P0 BRA `(.L_x_1) ;  /* 0x0000000400348947 */ /* 0x000fea0003800000 */
[----:B------:R-:W0:Y:S01]  /*02d0*/  LDCU.64 UR16, c[0x0][0x388] ;  /* 0x00007100ff1077ac */ /* 0x000e220008000a00 */
[----:B------:R-:W-:Y:S01]  /*02e0*/  LOP3.LUT R6, R5, 0x7ffffff8, RZ, 0xc0, !PT ;  /* 0x7ffffff805067812 */ /* 0x000fe200078ec0ff */
[----:B------:R-:W-:Y:S01]  /*02f0*/  IMAD.MOV.U32 R4, RZ, RZ, R3 ;  /* 0x000000ffff047224 */ /* 0x000fe200078e0003 */
[----:B------:R-:W-:Y:S02]  /*0300*/  MOV R7, R2 ;  /* 0x0000000200077202 */ /* 0x000fe40000000f00 */
[----:B------:R-:W-:Y:S02]  /*0310*/  CS2R R14, SRZ ;  /* 0x00000000000e7805 */ /* 0x000fe4000001ff00 */
[----:B------:R-:W-:Y:S01]  /*0320*/  IADD3 R6, PT, PT, -R6, RZ, RZ ;  /* 0x000000ff06067210 */ /* 0x000fe20007ffe1ff */
[----:B0-----:R-:W-:Y:S02]  /*0330*/  UIMAD.WIDE.U32 UR4, UR14, 0x10, UR16 ;  /* 0x000000100e0478a5 */ /* 0x001fe4000f8e0010 */
[----:B------:R-:W-:-:S02]  /*0340*/  UIMAD.WIDE.U32 UR6, UR14, 0x14, UR16 ;  /* 0x000000140e0678a5 */ /* 0x000fc4000f8e0010 */
[----:B------:R-:W-:Y:S02]  /*0350*/  UIMAD.WIDE.U32 UR8, UR14, 0x18, UR16 ;  /* 0x000000180e0878a5 */ /* 0x000fe4000f8e0010 */
[----:B------:R-:W-:-:S12]  /*0360*/  UIMAD.WIDE.U32 UR10, UR14, 0x1c, UR16 ;  /* 0x0000001c0e0a78a5 */ /* 0x000fd8000f8e0010 */
.L_x_2:
[----:B------:R-:W0:Y:S01]  /*0370*/  LDC.64 R12, c[0x0][0x380] ;  /* 0x0000e000ff0c7b82 */ /* 0x000e220000000a00 */
[----:B------:R-:W-:Y:S01]  /*0380*/  HFMA2 R9, -RZ, RZ, 0, 2.384185791015625e-07 ;  /* 0x00000004ff097431 */ /* 0x000fe200000001ff */
[----:B------:R-:W-:-:S04]  /*0390*/  MOV R21, UR14 ;  /* 0x0000000e00157c02 */ /* 0x000fc80008000f00 */
[----:B------:R-:W-:-:S05]  /*03a0*/  IMAD.WIDE R8, R4, R9, UR16 ;  /* 0x0000001004087e25 */ /* 0x000fca000f8e0209 */
[----:B------:R1:W2:Y:S01]  /*03b0*/  LDG.E R22, desc[UR12][R8.64] ;  /* 0x0000000c08167981 */ /* 0x0002a2000c1e1900 */
[----:B0-----:R-:W-:-:S05]  /*03c0*/  IMAD.WIDE R12, R7, 0x4, R12 ;  /* 0x00000004070c7825 */ /* 0x001fca00078e020c */
[----:B------:R-:W2:Y:S01]  /*03d0*/  LDG.E R23, desc[UR12][R12.64] ;  /* 0x0000000c0c177981 */ /* 0x000ea2000c1e1900 */
[----:B------:R-:W-:Y:S01]  /*03e0*/  IMAD.WIDE.U32 R20, R21, 0x4, R8 ;  /* 0x0000000415147825 */ /* 0x000fe200078e0008 */
[----:B------:R-:W-:Y:S02]  /*03f0*/  UIMAD.WIDE.U32 UR18, UR14, 0x8, UR16 ;  /* 0x000000080e1278a5 */ /* 0x000fe4000f8e0010 */
[----:B------:R-:W3:Y:S01]  /*0400*/  LDG.E R26, desc[UR12][R12.64+0x4] ;  /* 0x0000040c0c1a7981 */ /* 0x000ee2000c1e1900 */
[----:B------:R-:W-:-:S03]  /*0410*/  IMAD.MOV.U32 R17, RZ, RZ, 0x4 ;  /* 0x00000004ff117424 */ /* 0x000fc600078e00ff */
[----:B------:R0:W3:Y:S01]  /*0420*/  LDG.E R25, desc[UR12][R20.64] ;  /* 0x0000000c14197981 */ /* 0x0000e2000c1e1900 */
[----:B------:R-:W-:Y:S01]  /*0430*/  IMAD.WIDE R16, R4, R17, UR18 ;  /* 0x0000001204107e25 */ /* 0x000fe2000f8e0211 */
[----:B------:R-:W-:Y:S01]  /*0440*/  UIMAD.WIDE.U32 UR18, UR14, 0xc, UR16 ;  /* 0x0000000c0e1278a5 */ /* 0x000fe2000f8e0010 */
[----:B------:R-:W-:Y:S01]  /*0450*/  MOV R29, 0x4 ;  /* 0x00000004001d7802 */ /* 0x000fe20000000f00 */
[----:B------:R-:W4:Y:S01]  /*0460*/  LDG.E R27, desc[UR12][R12.64+0x8] ;  /* 0x0000080c0c1b7981 */ /* 0x000f22000c1e1900 */
[----:B-1----:R-:W-:-:S03]  /*0470*/  HFMA2 R9, -RZ, RZ, 0, 2.384185791015625e-07 ;  /* 0x00000004ff097431 */ /* 0x002fc600000001ff */
[----:B------:R1:W4:Y:S01]  /*0480*/  LDG.E R18, desc[UR12][R16.64] ;  /* 0x0000000c10127981 */ /* 0x000322000c1e1900 */
[----:B------:R-:W-:-:S03]  /*0490*/  IMAD.WIDE R28, R4, R29, UR18 ;  /* 0x00000012041c7e25 */ /* 0x000fc6000f8e021d */
[----:B------:R-:W5:Y:S04]  /*04a0*/  LDG.E R19, desc[UR12][R12.64+0xc] ;  /* 0x00000c0c0c137981 */ /* 0x000f68000c1e1900 */
[----:B------:R-:W5:Y:S01]  /*04b0*/  LDG.E R10, desc[UR12][R28.64] ;  /* 0x0000000c1c0a7981 */ /* 0x000f62000c1e1900 */
[C---:B------:R-:W-:Y:S01]  /*04c0*/  IMAD.WIDE R8, R4.reuse, R9, UR4 ;  /* 0x0000000404087e25 */ /* 0x040fe2000f8e0209 */
[----:B0-----:R-:W-:Y:S02]  /*04d0*/  MOV R21, 0x4 ;  /* 0x0000000400157802 */ /* 0x001fe40000000f00 */
[----:B------:R-:W5:Y:S04]  /*04e0*/  LDG.E R24, desc[UR12][R12.64+0x10] ;  /* 0x0000100c0c187981 */ /* 0x000f68000c1e1900 */
[----:B------:R-:W5:Y:S01]  /*04f0*/  LDG.E R9, desc[UR12][R8.64] ;  /* 0x0000000c08097981 */ /* 0x000f62000c1e1900 */
[----:B------:R-:W-:-:S03]  /*0500*/  IMAD.WIDE R20, R4, R21, UR6 ;  /* 0x0000000604147e25 */ /* 0x000fc6000f8e0215 */
[----:B------:R-:W5:Y:S01]  /*0510*/  LDG.E R11, desc[UR12][R12.64+0x14] ;  /* 0x0000140c0c0b7981 */ /* 0x000f62000c1e1900 */
[----:B-1----:R-:W-:-:S03]  /*0520*/  IMAD.MOV.U32 R17, RZ, RZ, 0x4 ;  /* 0x00000004ff117424 */ /* 0x002fc600078e00ff */
[----:B------:R-:W5:Y:S01]  /*0530*/  LDG.E R29, desc[UR12][R12.64+0x18] ;  /* 0x0000180c0c1d7981 */ /* 0x000f62000c1e1900 */
[----:B------:R-:W-:-:S03]  /*0540*/  IMAD.WIDE R16, R4, R17, UR8 ;  /* 0x0000000804107e25 */ /* 0x000fc6000f8e0211 */
[----:B------:R0:W5:Y:S04]  /*0550*/  LDG.E R8, desc[UR12][R20.64] ;  /* 0x0000000c14087981 */ /* 0x000168000c1e1900 */
[----:B------:R-:W5:Y:S04]  /*0560*/  LDG.E R16, desc[UR12][R16.64] ;  /* 0x0000000c10107981 */ /* 0x000f68000c1e1900 */
[----:B------:R-:W5:Y:S01]  /*0570*/  LDG.E R28, desc[UR12][R12.64+0x1c] ;  /* 0x00001c0c0c1c7981 */ /* 0x000f62000c1e1900 */
[----:B0-----:R-:W-:-:S05]  /*0580*/  HFMA2 R21, -RZ, RZ, 0, 2.384185791015625e-07 ;  /* 0x00000004ff157431 */ /* 0x001fca00000001ff */
[----:B------:R-:W-:-:S05]  /*0590*/  IMAD.WIDE R20, R4, R21, UR10 ;  /* 0x0000000a04147e25 */ /* 0x000fca000f8e0215 */
[----:B------:R0:W5:Y:S01]  /*05a0*/  LDG.E R17, desc[UR12][R20.64] ;  /* 0x0000000c14117981 */ /* 0x000162000c1e1900 */
[----:B------:R-:W-:-:S04]  /*05b0*/  IADD3 R6, PT, PT, R6, 0x8, RZ ;  /* 0x0000000806067810 */ /* 0x000fc80007ffe0ff */
[----:B------:R-:W-:Y:S01]  /*05c0*/  ISETP.NE.AND P0, PT, R6, RZ, PT ;  /* 0x000000ff0600720c */ /* 0x000fe20003f05270 */
[----:B------:R-:W-:Y:S02]  /*05d0*/  VIADD R7, R7, 0x8 ;  /* 0x0000000807077836 */ /* 0x000fe40000000000 */
[----:B--2---:R-:W-:-:S06]  /*05e0*/  FMUL R22, R23, R22 ;  /* 0x0000001617167220 */ /* 0x004fcc0000400000 */
[----:B------:R-:W1:Y:S01]  /*05f0*/  F2F.F64.F32 R22, R22 ;  /* 0x0000001600167310 */ /* 0x000e620000201800 */
[----:B---3--:R-:W-:-:S07]  /*0600*/  FMUL R25, R26, R25 ;  /* 0x000000191a197220 */ /* 0x008fce0000400000 */
[----:B0-----:R-:W0:Y:S01]  /*0610*/  F2F.F64.F32 R20, R25 ;  /* 0x0000001900147310 */ /* 0x001e220000201800 */
[----:B----4-:R-:W-:Y:S01]  /*0620*/  FMUL R18, R27, R18 ;  /* 0x000000121b127220 */ /* 0x010fe20000400000 */
[----:B-1----:R-:W-:-:S06]  /*0630*/  DADD R22, R22, R14 ;  /* 0x0000000016167229 */ /* 0x002fcc000000000e */
[----:B------:R-:W1:Y:S01]  /*0640*/  F2F.F64.F32 R14, R18 ;  /* 0x00000012000e7310 */ /* 0x000e620000201800 */
[----:B-----5:R-:W-:Y:S01]  /*0650*/  FMUL R19, R19, R10 ;  /* 0x0000000a13137220 */ /* 0x020fe20000400000 */
[----:B0-----:R-:W-:-:S06]  /*0660*/  DADD R22, R22, R20 ;  /* 0x0000000016167229 */ /* 0x001fcc0000000014 */
[----:B------:R-:W0:Y:S01]  /*0670*/  F2F.F64.F32 R12, R19 ;  /* 0x00000013000c7310 */ /* 0x000e220000201800 */
[----:B------:R-:W-:Y:S01]  /*0680*/  FMUL R24, R24, R9 ;  /* 0x0000000918187220 */ /* 0x000fe20000400000 */
[----:B-1----:R-:W-:-:S06]  /*0690*/  DADD R22, R22, R14 ;  /* 0x0000000016167229 */ /* 0x002fcc000000000e */
[----:B------:R-:W1:Y:S01]  /*06a0*/  F2F.F64.F32 R14, R24 ;  /* 0x00000018000e7310 */ /* 0x000e620000201800 */
[----:B------:R-:W-:Y:S01]  /*06b0*/  FMUL R20, R11, R8 ;  /* 0x000000080b147220 */ /* 0x000fe20000400000 */
[----:B0-----:R-:W-:-:S06]  /*06c0*/  DADD R12, R22, R12 ;  /* 0x00000000160c7229 */ /* 0x001fcc000000000c */
[----:B------:R-:W0:Y:S01]  /*06d0*/  F2F.F64.F32 R8, R20 ;  /* 0x0000001400087310 */ /* 0x000e220000201800 */
[----:B------:R-:W-:Y:S01]  /*06e0*/  FMUL R10, R29, R16 ;  /* 0x000000101d0a7220 */ /* 0x000fe20000400000 */
[----:B-1----:R-:W-:-:S06]  /*06f0*/  DADD R12, R12, R14 ;  /* 0x000000000c0c7229 */ /* 0x002fcc000000000e */
[----:B------:R-:W1:Y:S02]  /*0700*/  F2F.F64.F32 R10, R10 ;  /* 0x0000000a000a7310 */ /* 0x000e640000201800 */
[----:B0-----:R-:W-:Y:S01]  /*0710*/  DADD R8, R12, R8 ;  /* 0x000000000c087229 */ /* 0x001fe20000000008 */
[----:B------:R-:W-:-:S05]  /*0720*/  FMUL R17, R28, R17 ;  /* 0x000000111c117220 */ /* 0x000fca0000400000 */
[----:B------:R-:W0:Y:S02]  /*0730*/  F2F.F64.F32 R14, R17 ;  /* 0x00000011000e7310 */ /* 0x000e240000201800 */
[----:B-1----:R-:W-:Y:S01]  /*0740*/  DADD R8, R8, R10 ;  /* 0x0000000008087229 */ /* 0x002fe2000000000a */
[----:B------:R-:W-:-:S04]  /*0750*/  MOV R11, UR14 ;  /* 0x0000000e000b7c02 */ /* 0x000fc80008000f00 */
[----:B------:R-:W-:-:S03]  /*0760*/  LEA R4, R11, R4, 0x3 ;  /* 0x000000040b047211 */ /* 0x000fc600078e18ff */
[----:B0-----:R-:W-:Y:S01]  /*0770*/  DADD R14, R8, R14 ;  /* 0x00000000080e7229 */ /* 0x001fe2000000000e */
[----:B------:R-:W-:Y:S10]  /*0780*/  @P0 BRA `(.L_x_2) ;  /* 0xfffffff800f80947 */ /* 0x000ff4000383ffff */
[----:B------:R-:W-:-:S07]  /*0790*/  LOP3.LUT R4, R5, 0x7ffffff8, RZ, 0xc0, !PT ;  /* 0x7ffffff805047812 */ /* 0x000fce00078ec0ff */
.L_x_1:
[----:B------:R-:W-:-:S04]  /*07a0*/  LOP3.LUT R6, R5, 0x7, RZ, 0xc0, !PT ;  /* 0x0000000705067812 */ /* 0x000fc800078ec0ff */
[----:B------:R-:W-:-:S13]  /*07b0*/  ISETP.NE.AND P0, PT, R6, RZ, PT ;  /* 0x000000ff0600720c */ /* 0x000fda0003f05270 */
[----:B------:R-:W-:Y:S05]  /*07c0*/  @!P0 BRA `(.L_x_3) ;  /* 0x00000004001c8947 */ /* 0x000fea0003800000 */
[----:B------:R-:W-:Y:S02]  /*07d0*/  ISETP.GE.U32.AND P0, PT, R6, 0x4, PT ;  /* 0x000000040600780c */ /* 0x000fe40003f06070 */
[----:B------:R-:W-:-:S04]  /*07e0*/  LOP3.LUT R18, R5, 0x3, RZ, 0xc0, !PT ;  /* 0x0000000305127812 */ /* 0x000fc800078ec0ff */
[----:B------:R-:W-:-:S07]  /*07f0*/  ISETP.NE.AND P1, PT, R18, RZ, PT ;  /* 0x000000ff1200720c */ /* 0x000fce0003f25270 */
[----:B------:R-:W-:Y:S06]  /*0800*/  @!P0 BRA `(.L_x_4) ;  /* 0x0000000000848947 */ /* 0x000fec0003800000 */
[----:B------:R-:W0:Y:S01]  /*0810*/  LDC.64 R6, c[0x0][0x380] ;  /* 0x0000e000ff067b82 */ /* 0x000e220000000a00 */
[----:B------:R-:W-:Y:S01]  /*0820*/  IADD3 R9, PT, PT, R2, R4, RZ ;  /* 0x0000000402097210 */ /* 0x000fe20007ffe0ff */
[----:B------:R-:W-:Y:S01]  /*0830*/  IMAD R11, R4, UR14, R3 ;  /* 0x0000000e040b7c24 */ /* 0x000fe2000f8e0203 */
[----:B------:R-:W-:-:S05]  /*0840*/  MOV R17, UR14 ;  /* 0x0000000e00117c02 */ /* 0x000fca0008000f00 */
[----:B------:R-:W1:Y:S01]  /*0850*/  LDC.64 R12, c[0x0][0x388] ;  /* 0x0000e200ff0c7b82 */ /* 0x000e620000000a00 */
[----:B0-----:R-:W-:-:S05]  /*0860*/  IMAD.WIDE R6, R9, 0x4, R6 ;  /* 0x0000000409067825 */ /* 0x001fca00078e0206 */
[----:B------:R-:W2:Y:S01]  /*0870*/  LDG.E R19, desc[UR12][R6.64] ;  /* 0x0000000c06137981 */ /* 0x000ea2000c1e1900 */
[----:B-1----:R-:W-:Y:S01]  /*0880*/  IMAD.WIDE R12, R11, 0x4, R12 ;  /* 0x000000040b0c7825 */ /* 0x002fe200078e020c */
[----:B------:R-:W-:Y:S02]  /*0890*/  MOV R9, UR14 ;  /* 0x0000000e00097c02 */ /* 0x000fe40008000f00 */
[----:B------:R-:W3:Y:S04]  /*08a0*/  LDG.E R21, desc[UR12][R6.64+0x4] ;  /* 0x0000040c06157981 */ /* 0x000ee8000c1e1900 */
[----:B------:R-:W2:Y:S01]  /*08b0*/  LDG.E R20, desc[UR12][R12.64] ;  /* 0x0000000c0c147981 */ /* 0x000ea2000c1e1900 */
[----:B------:R-:W-:-:S03]  /*08c0*/  IMAD.WIDE.U32 R16, R17, 0x4, R12 ;  /* 0x0000000411107825 */ /* 0x000fc600078e000c */
[----:B------:R-:W4:Y:S04]  /*08d0*/  LDG.E R23, desc[UR12][R6.64+0x8] ;  /* 0x0000080c06177981 */ /* 0x000f28000c1e1900 */
[----:B------:R-:W3:Y:S01]  /*08e0*/  LDG.E R22, desc[UR12][R16.64] ;  /* 0x0000000c10167981 */ /* 0x000ee2000c1e1900 */
[----:B------:R-:W-:Y:S01]  /*08f0*/  IMAD.WIDE.U32 R8, R9, 0x4, R16 ;  /* 0x0000000409087825 */ /* 0x000fe200078e0010 */
[----:B------:R-:W-:Y:S02]  /*0900*/  MOV R11, UR14 ;  /* 0x0000000e000b7c02 */ /* 0x000fe40008000f00 */
[----:B------:R-:W5:Y:S04]  /*0910*/  LDG.E R25, desc[UR12][R6.64+0xc] ;  /* 0x00000c0c06197981 */ /* 0x000f68000c1e1900 */
[----:B------:R-:W4:Y:S01]  /*0920*/  LDG.E R24, desc[UR12][R8.64] ;  /* 0x0000000c08187981 */ /* 0x000f22000c1e1900 */
[----:B------:R-:W-:-:S06]  /*0930*/  IMAD.WIDE.U32 R10, R11, 0x4, R8 ;  /* 0x000000040b0a7825 */ /* 0x000fcc00078e0008 */
[----:B------:R-:W5:Y:S01]  /*0940*/  LDG.E R10, desc[UR12][R10.64] ;  /* 0x0000000c0a0a7981 */ /* 0x000f62000c1e1900 */
[----:B------:R-:W-:Y:S02]  /*0950*/  VIADD R4, R4, 0x4 ;  /* 0x0000000404047836 */ /* 0x000fe40000000000 */
[----:B--2---:R-:W-:-:S04]  /*0960*/  FMUL R19, R19, R20 ;  /* 0x0000001413137220 */ /* 0x004fc80000400000 */
[----:B------:R-:W0:Y:S01]  /*0970*/  F2F.F64.F32 R12, R19 ;  /* 0x00000013000c7310 */ /* 0x000e220000201800 */
[----:B---3--:R-:W-:-:S07]  /*0980*/  FMUL R21, R21, R22 ;  /* 0x0000001615157220 */ /* 0x008fce0000400000 */
[----:B------:R-:W1:Y:S01]  /*0990*/  F2F.F64.F32 R16, R21 ;  /* 0x0000001500107310 */ /* 0x000e620000201800 */
[----:B----4-:R-:W-:Y:S01]  /*09a0*/  FMUL R23, R23, R24 ;  /* 0x0000001817177220 */ /* 0x010fe20000400000 */
[----:B0-----:R-:W-:-:S06]  /*09b0*/  DADD R12, R14, R12 ;  /* 0x000000000e0c7229 */ /* 0x001fcc000000000c */
[----:B------:R-:W0:Y:S01]  /*09c0*/  F2F.F64.F32 R14, R23 ;  /* 0x00000017000e7310 */ /* 0x000e220000201800 */
[----:B-----5:R-:W-:Y:S01]  /*09d0*/  FMUL R25, R25, R10 ;  /* 0x0000000a19197220 */ /* 0x020fe20000400000 */
[----:B-1----:R-:W-:-:S06]  /*09e0*/  DADD R12, R12, R16 ;  /* 0x000000000c0c7229 */ /* 0x002fcc0000000010 */
[----:B------:R-:W1:Y:S02]  /*09f0*/  F2F.F64.F32 R6, R25 ;  /* 0x0000001900067310 */ /* 0x000e640000201800 */
[----:B0-----:R-:W-:-:S08]  /*0a00*/  DADD R14, R12, R14 ;  /* 0x000000000c0e7229 */ /* 0x001fd0000000000e */
[----:B-1----:R-:W-:-:S11]  /*0a10*/  DADD R14, R14, R6 ;  /* 0x000000000e0e7229 */ /* 0x002fd60000000006 */
.L_x_4:
[----:B------:R-:W-:Y:S05]  /*0a20*/  @!P1 BRA `(.L_x_3) ;  /* 0x0000000000849947 */ /* 0x000fea0003800000 */
[----:B------:R-:W0:Y:S01]  /*0a30*/  LDC.64 R12, c[0x0][0x380] ;  /* 0x0000e000ff0c7b82 */ /* 0x000e220000000a00 */
[----:B------:R-:W-:Y:S02]  /*0a40*/  ISETP.NE.AND P0, PT, R18, 0x1, PT ;  /* 0x000000011200780c */ /* 0x000fe40003f05270 */
[----:B------:R-:W-:-:S04]  /*0a50*/  LOP3.LUT R5, R5, 0x1, RZ, 0xc0, !PT ;  /* 0x0000000105057812 */ /* 0x000fc800078ec0ff */
[----:B------:R-:W-:Y:S01]  /*0a60*/  ISETP.NE.U32.AND P1, PT, R5, 0x1, PT ;  /* 0x000000010500780c */ /* 0x000fe20003f25070 */
[----:B------:R-:W1:Y:S06]  /*0a70*/  LDC.64 R10, c[0x0][0x388] ;  /* 0x0000e200ff0a7b82 */ /* 0x000e6c0000000a00 */
[----:B------:R-:W-:Y:S01]  /*0a80*/  @P0 IADD3 R17, PT, PT, R2, R4, RZ ;  /* 0x0000000402110210 */ /* 0x000fe20007ffe0ff */
[----:B------:R-:W-:Y:S01]  /*0a90*/  @P0 IMAD R19, R4, UR14, R3 ;  /* 0x0000000e04130c24 */ /* 0x000fe2000f8e0203 */
[----:B------:R-:W2:Y:S08]  /*0aa0*/  LDC.64 R8, c[0x0][0x380] ;  /* 0x0000e000ff087b82 */ /* 0x000eb00000000a00 */
[----:B------:R-:W3:Y:S01]  /*0ab0*/  LDC.64 R6, c[0x0][0x388] ;  /* 0x0000e200ff067b82 */ /* 0x000ee20000000a00 */
[----:B0-----:R-:W-:Y:S01]  /*0ac0*/  @P0 IMAD.WIDE R12, R17, 0x4, R12 ;  /* 0x00000004110c0825 */ /* 0x001fe200078e020c */
[----:B------:R-:W-:-:S02]  /*0ad0*/  MOV R17, UR14 ;  /* 0x0000000e00117c02 */ /* 0x000fc40008000f00 */
[----:B------:R-:W-:Y:S02]  /*0ae0*/  @P0 IADD3 R4, PT, PT, R4, 0x2, RZ ;  /* 0x0000000204040810 */ /* 0x000fe40007ffe0ff */
[----:B------:R-:W4:Y:S01]  /*0af0*/  @P0 LDG.E R18, desc[UR12][R12.64] ;  /* 0x0000000c0c120981 */ /* 0x000f22000c1e1900 */
[----:B-1----:R-:W-:-:S05]  /*0b00*/  @P0 IMAD.WIDE R10, R19, 0x4, R10 ;  /* 0x00000004130a0825 */ /* 0x002fca00078e020a */
[----:B------:R-:W4:Y:S01]  /*0b10*/  @P0 LDG.E R21, desc[UR12][R10.64] ;  /* 0x0000000c0a150981 */ /* 0x000f22000c1e1900 */
[----:B------:R-:W-:Y:S01]  /*0b20*/  @P0 IMAD.WIDE.U32 R16, R17, 0x4, R10 ;  /* 0x0000000411100825 */ /* 0x000fe200078e000a */
[----:B------:R-:W-:Y:S02]  /*0b30*/  @!P1 IADD3 R5, PT, PT, R2, R4, RZ ;  /* 0x0000000402059210 */ /* 0x000fe40007ffe0ff */
[----:B------:R-:W5:Y:S01]  /*0b40*/  @P0 LDG.E R2, desc[UR12][R12.64+0x4] ;  /* 0x0000040c0c020981 */ /* 0x000f62000c1e1900 */
[----:B------:R-:W-:-:S03]  /*0b50*/  @!P1 IMAD R19, R4, UR14, R3 ;  /* 0x0000000e04139c24 */ /* 0x000fc6000f8e0203 */
[----:B------:R-:W5:Y:S01]  /*0b60*/  @P0 LDG.E R17, desc[UR12][R16.64] ;  /* 0x0000000c10110981 */ /* 0x000f62000c1e1900 */
[----:B--2---:R-:W-:-:S04]  /*0b70*/  @!P1 IMAD.WIDE R8, R5, 0x4, R8 ;  /* 0x0000000405089825 */ /* 0x004fc800078e0208 */
[----:B---3--:R-:W-:Y:S02]  /*0b80*/  @!P1 IMAD.WIDE R6, R19, 0x4, R6 ;  /* 0x0000000413069825 */ /* 0x008fe400078e0206 */
[----:B------:R-:W2:Y:S04]  /*0b90*/  @!P1 LDG.E R8, desc[UR12][R8.64] ;  /* 0x0000000c08089981 */ /* 0x000ea8000c1e1900 */
[----:B------:R-:W2:Y:S01]  /*0ba0*/  @!P1 LDG.E R7, desc[UR12][R6.64] ;  /* 0x0000000c06079981 */ /* 0x000ea2000c1e1900 */
[----:B----4-:R-:W-:-:S04]  /*0bb0*/  @P0 FMUL R21, R18, R21 ;  /* 0x0000001512150220 */ /* 0x010fc80000400000 */
[----:B------:R-:W0:Y:S01]  /*0bc0*/  @P0 F2F.F64.F32 R4, R21 ;  /* 0x0000001500040310 */ /* 0x000e220000201800 */
[----:B-----5:R-:W-:-:S07]  /*0bd0*/  @P0 FMUL R18, R2, R17 ;  /* 0x0000001102120220 */ /* 0x020fce0000400000 */
[----:B------:R-:W1:Y:S01]  /*0be0*/  @P0 F2F.F64.F32 R18, R18 ;  /* 0x0000001200120310 */ /* 0x000e620000201800 */
[----:B--2---:R-:W-:Y:S01]  /*0bf0*/  @!P1 FMUL R2, R8, R7 ;  /* 0x0000000708029220 */ /* 0x004fe20000400000 */
[----:B0-----:R-:W-:-:S06]  /*0c00*/  @P0 DADD R10, R14, R4 ;  /* 0x000000000e0a0229 */ /* 0x001fcc0000000004 */
[----:B------:R-:W0:Y:S02]  /*0c10*/  @!P1 F2F.F64.F32 R4, R2 ;  /* 0x0000000200049310 */ /* 0x000e240000201800 */
[----:B-1----:R-:W-:-:S08]  /*0c20*/  @P0 DADD R14, R10, R18 ;  /* 0x000000000a0e0229 */ /* 0x002fd00000000012 */
[----:B0-----:R-:W-:-:S11]  /*0c30*/  @!P1 DADD R14, R14, R4 ;  /* 0x000000000e0e9229 */ /* 0x001fd60000000004 */
.L_x_3:
[----:B------:R0:W1:Y:S02]  /*0c40*/  F2F.F32.F64 R15, R14 ;  /* 0x0000000e000f7310 */ /* 0x0000640000301000 */
.L_x_0:
[----:B------:R-:W2:Y:S01]  /*0c50*/  LDC.64 R4, c[0x0][0x390] ;  /* 0x0000e400ff047b82 */ /* 0x000ea20000000a00 */
[----:B------:R-:W-:-:S04]  /*0c60*/  IMAD R3, R0, UR14, R3 ;  /* 0x0000000e00037c24 */ /* 0x000fc8000f8e0203 */
[----:B--2---:R-:W-:-:S05]  /*0c70*/  IMAD.WIDE R2, R3, 0x4, R4 ;  /* 0x0000000403027825 */ /* 0x004fca00078e0204 */
[----:B-1----:R-:W-:Y:S01]  /*0c80*/  STG.E desc[UR12][R2.64], R15 ;  /* 0x0000000f02007986 */ /* 0x002fe2000c10190c */
[----:B------:R-:W-:Y:S05]  /*0c90*/  EXIT ;  /* 0x000000000000794d */ /* 0x000fea0003800000 */
.L_x_5:
[----:B------:R-:W-:-:S00]  /*0ca0*/  BRA `(.L_x_5) ;  /* 0xfffffffc00fc7947 */ /* 0x000fc0000383ffff */
[----:B------:R-:W-:-:S00]  /*0cb0*/  NOP ;  /* 0x0000000000007918 */ /* 0x000fc00000000000 */
        /* <DEDUP_REMOVED lines=12> */
.L_x_6:


//--------------------- .nv.shared.reserved.0     --------------------------
	.section	.nv.shared.reserved.0,"aw",@nobits
	.weak		__nv_reservedSMEM_offset_0_alias
	.size		__nv_reservedSMEM_offset_0_alias, 0, 64
	.other		__nv_reservedSMEM_offset_0_alias,@"STO_CUDA_RESERVED_SHARED STV_DEFAULT"
__nv_reservedSMEM_offset_0_alias:
	.zero		0
	.zero		64


//--------------------- .nv.constant0._Z27matrix_multiplication_gpu_1PfS_S_iii --------------------------
	.section	.nv.constant0._Z27matrix_multiplication_gpu_1PfS_S_iii,"a",@progbits
	.sectionflags	@""
	.align	4
.nv.constant0._Z27matrix_multiplication_gpu_1PfS_S_iii:
	.zero		932


//--------------------- SYMBOLS --------------------------

	.type		.nv.reservedSmem.offset0,@object
	.size		.nv.reservedSmem.offset0,0x4
